	.headerflags	@"EF_CUDA_TEXMODE_UNIFIED EF_CUDA_64BIT_ADDRESS EF_CUDA_ACCELERATORS EF_CUDA_SM90 EF_CUDA_VIRTUAL_SM(EF_CUDA_SM90)"
	.elftype	@"ET_EXEC"


//--------------------- .nv.info                  --------------------------
	.section	.nv.info,"",@"SHT_CUDA_INFO"
	.align	4


	//----- nvinfo : EIATTR_REGCOUNT
	.align		4
        /*0000*/ 	.byte	0x04, 0x2f
        /*0002*/ 	.short	(.L_1 - .L_0)
	.align		4
.L_0:
        /*0004*/ 	.word	index@(triton_poi_fused_mean_42)
        /*0008*/ 	.word	0x00000014


	//----- nvinfo : EIATTR_MIN_STACK_SIZE
	.align		4
.L_1:
        /*000c*/ 	.byte	0x04, 0x12
        /*000e*/ 	.short	(.L_3 - .L_2)
	.align		4
.L_2:
        /*0010*/ 	.word	index@(triton_poi_fused_mean_42)
        /*0014*/ 	.word	0x00000000


	//----- nvinfo : EIATTR_FRAME_SIZE
	.align		4
.L_3:
        /*0018*/ 	.byte	0x04, 0x11
        /*001a*/ 	.short	(.L_5 - .L_4)
	.align		4
.L_4:
        /*001c*/ 	.word	index@(triton_poi_fused_mean_42)
        /*0020*/ 	.word	0x00000000


	//----- nvinfo : EIATTR_MIN_STACK_SIZE
	.align		4
.L_5:
        /*0024*/ 	.byte	0x04, 0x12
        /*0026*/ 	.short	(.L_7 - .L_6)
	.align		4
.L_6:
        /*0028*/ 	.word	index@(triton_poi_fused_mean_42)
        /*002c*/ 	.word	0x00000000
.L_7:


//--------------------- .nv.info.triton_poi_fused_mean_42 --------------------------
	.section	.nv.info.triton_poi_fused_mean_42,"",@"SHT_CUDA_INFO"
	.sectionflags	@""
	.align	4


	//----- nvinfo : EIATTR_CUDA_API_VERSION
	.align		4
        /*0000*/ 	.byte	0x04, 0x37
        /*0002*/ 	.short	(.L_9 - .L_8)
.L_8:
        /*0004*/ 	.word	0x0000007c


	//----- nvinfo : EIATTR_KPARAM_INFO
	.align		4
.L_9:
        /*0008*/ 	.byte	0x04, 0x17
        /*000a*/ 	.short	(.L_11 - .L_10)
.L_10:
        /*000c*/ 	.word	0x00000000
        /*0010*/ 	.short	0x0002
        /*0012*/ 	.short	0x0010
        /*0014*/ 	.byte	0x00, 0xf0, 0x11, 0x00


	//----- nvinfo : EIATTR_KPARAM_INFO
	.align		4
.L_11:
        /*0018*/ 	.byte	0x04, 0x17
        /*001a*/ 	.short	(.L_13 - .L_12)
.L_12:
        /*001c*/ 	.word	0x00000000
        /*0020*/ 	.short	0x0001
        /*0022*/ 	.short	0x0008
        /*0024*/ 	.byte	0x00, 0xf4, 0x21, 0x00


	//----- nvinfo : EIATTR_KPARAM_INFO
	.align		4
.L_13:
        /*0028*/ 	.byte	0x04, 0x17
        /*002a*/ 	.short	(.L_15 - .L_14)
.L_14:
        /*002c*/ 	.word	0x00000000
        /*0030*/ 	.short	0x0000
        /*0032*/ 	.short	0x0000
        /*0034*/ 	.byte	0x00, 0xf4, 0x21, 0x00


	//----- nvinfo : EIATTR_SPARSE_MMA_MASK
	.align		4
.L_15:
        /*0038*/ 	.byte	0x03, 0x50
        /*003a*/ 	.short	0x0000


	//----- nvinfo : EIATTR_MAXREG_COUNT
	.align		4
        /*003c*/ 	.byte	0x03, 0x1b
        /*003e*/ 	.short	0x00ff


	//----- nvinfo : EIATTR_EXIT_INSTR_OFFSETS
	.align		4
        /*0040*/ 	.byte	0x04, 0x1c
        /*0042*/ 	.short	(.L_17 - .L_16)


	//   ....[0]....
.L_16:
        /*0044*/ 	.word	0x00000200


	//   ....[1]....
        /*0048*/ 	.word	0x00000230


	//----- nvinfo : EIATTR_REQNTID
	.align		4
.L_17:
        /*004c*/ 	.byte	0x04, 0x10
        /*004e*/ 	.short	(.L_19 - .L_18)
.L_18:
        /*0050*/ 	.word	0x00000080
        /*0054*/ 	.word	0x00000001
        /*0058*/ 	.word	0x00000001


	//----- nvinfo : EIATTR_CBANK_PARAM_SIZE
	.align		4
.L_19:
        /*005c*/ 	.byte	0x03, 0x19
        /*005e*/ 	.short	0x0014


	//----- nvinfo : EIATTR_PARAM_CBANK
	.align		4
        /*0060*/ 	.byte	0x04, 0x0a
        /*0062*/ 	.short	(.L_21 - .L_20)
	.align		4
.L_20:
        /*0064*/ 	.word	index@(.nv.constant0.triton_poi_fused_mean_42)
        /*0068*/ 	.short	0x0210
        /*006a*/ 	.short	0x0014


	//----- nvinfo : EIATTR_SW_WAR
	.align		4
.L_21:
        /*006c*/ 	.byte	0x04, 0x36
        /*006e*/ 	.short	(.L_23 - .L_22)
.L_22:
        /*0070*/ 	.word	0x00000008
.L_23:


//--------------------- .nv.callgraph             --------------------------
	.section	.nv.callgraph,"",@"SHT_CUDA_CALLGRAPH"
	.align	4
	.sectionentsize	8
	.align		4
        /*0000*/ 	.word	0x00000000
	.align		4
        /*0004*/ 	.word	0xffffffff
	.align		4
        /*0008*/ 	.word	0x00000000
	.align		4
        /*000c*/ 	.word	0xfffffffe
	.align		4
        /*0010*/ 	.word	0x00000000
	.align		4
        /*0014*/ 	.word	0xfffffffd
	.align		4
        /*0018*/ 	.word	0x00000000
	.align		4
        /*001c*/ 	.word	0xfffffffc


//--------------------- .text.triton_poi_fused_mean_42 --------------------------
	.section	.text.triton_poi_fused_mean_42,"ax",@progbits
	.align	128
        .global         triton_poi_fused_mean_42
        .type           triton_poi_fused_mean_42,@function
        .size           triton_poi_fused_mean_42,(.L_x_1 - triton_poi_fused_mean_42)
        .other          triton_poi_fused_mean_42,@"STO_CUDA_ENTRY STV_DEFAULT"
triton_poi_fused_mean_42:
.text.triton_poi_fused_mean_42:
[----:B------:R-:W0:Y:S02]  /*0000*/  LDC R1, c[0x0][0x28] ;  /* 0x00000a00ff017b82 */ /* 0x000e240000000800 */
[----:B------:R-:W1:Y:S01]  /*0010*/  S2R R0, SR_TID.X ;  /* 0x0000000000007919 */ /* 0x000e620000002100 */
[----:B------:R-:W2:Y:S01]  /*0020*/  LDC.64 R2, c[0x0][0x210] ;  /* 0x00008400ff027b82 */ /* 0x000ea20000000a00 */
[----:B------:R-:W-:Y:S01]  /*0030*/  CS2R R14, SRZ ;  /* 0x00000000000e7805 */ /* 0x000fe2000001ff00 */
[----:B------:R-:W-:Y:S01]  /*0040*/  ULDC.64 UR4, c[0x0][0x208] ;  /* 0x0000820000047ab9 */ /* 0x000fe20000000a00 */
[----:B------:R-:W3:Y:S01]  /*0050*/  S2R R13, SR_CTAID.X ;  /* 0x00000000000d7919 */ /* 0x000ee20000002500 */
[----:B-1----:R-:W-:-:S04]  /*0060*/  LOP3.LUT R0, R0, 0x7f, RZ, 0xc0, !PT ;  /* 0x0000007f00007812 */ /* 0x002fc800078ec0ff */
[----:B---3--:R-:W-:-:S04]  /*0070*/  LEA R13, R13, R0, 0x7 ;  /* 0x000000000d0d7211 */ /* 0x008fc800078e38ff */
[C---:B------:R-:W-:Y:S01]  /*0080*/  ISETP.GE.AND P0, PT, R13.reuse, 0x480, PT ;  /* 0x000004800d00780c */ /* 0x040fe20003f06270 */
[----:B------:R-:W-:-:S05]  /*0090*/  IMAD.HI R0, R13, 0x38e38e39, RZ ;  /* 0x38e38e390d007827 */ /* 0x000fca00078e02ff */
[----:B------:R-:W-:-:S04]  /*00a0*/  SHF.R.U32.HI R5, RZ, 0x1f, R0 ;  /* 0x0000001fff057819 */ /* 0x000fc80000011600 */
[----:B------:R-:W-:-:S05]  /*00b0*/  LEA.HI.SX32 R0, R0, R5, 0x1a ;  /* 0x0000000500007211 */ /* 0x000fca00078fd2ff */
[----:B------:R-:W-:-:S04]  /*00c0*/  IMAD R5, R0, -0x120, R13 ;  /* 0xfffffee000057824 */ /* 0x000fc800078e020d */
[----:B------:R-:W-:Y:S01]  /*00d0*/  IMAD R9, R0, 0x480, R5 ;  /* 0x0000048000097824 */ /* 0x000fe200078e0205 */
[----:B------:R-:W-:-:S03]  /*00e0*/  HFMA2.MMA R0, -RZ, RZ, 0, 0 ;  /* 0x00000000ff007435 */ /* 0x000fc600000001ff */
[----:B--2---:R-:W-:Y:S01]  /*00f0*/  IMAD.WIDE R4, R9, 0x4, R2 ;  /* 0x0000000409047825 */ /* 0x004fe200078e0202 */
[----:B------:R-:W-:Y:S02]  /*0100*/  IADD3 R7, R9, 0x120, RZ ;  /* 0x0000012009077810 */ /* 0x000fe40007ffe0ff */
[----:B------:R-:W-:-:S03]  /*0110*/  IADD3 R11, R9, 0x240, RZ ;  /* 0x00000240090b7810 */ /* 0x000fc60007ffe0ff */
[--C-:B------:R-:W-:Y:S01]  /*0120*/  IMAD.WIDE R6, R7, 0x4, R2.reuse ;  /* 0x0000000407067825 */ /* 0x100fe200078e0202 */
[----:B------:R-:W-:Y:S01]  /*0130*/  IADD3 R17, R9, 0x360, RZ ;  /* 0x0000036009117810 */ /* 0x000fe20007ffe0ff */
[----:B------:R1:W2:Y:S01]  /*0140*/  @!P0 LDG.E R0, desc[UR4][R4.64] ;  /* 0x0000000404008981 */ /* 0x0002a2000c1e1900 */
[----:B------:R-:W-:Y:S01]  /*0150*/  MOV R12, RZ ;  /* 0x000000ff000c7202 */ /* 0x000fe20000000f00 */
[--C-:B------:R-:W-:Y:S02]  /*0160*/  IMAD.WIDE R8, R11, 0x4, R2.reuse ;  /* 0x000000040b087825 */ /* 0x100fe400078e0202 */
[----:B------:R-:W2:Y:S01]  /*0170*/  @!P0 LDG.E R15, desc[UR4][R6.64] ;  /* 0x00000004060f8981 */ /* 0x000ea2000c1e1900 */
[----:B------:R-:W1:Y:S01]  /*0180*/  LDC.64 R10, c[0x0][0x218] ;  /* 0x00008600ff0a7b82 */ /* 0x000e620000000a00 */
[----:B------:R-:W-:Y:S02]  /*0190*/  IMAD.WIDE R2, R17, 0x4, R2 ;  /* 0x0000000411027825 */ /* 0x000fe400078e0202 */
[----:B------:R-:W3:Y:S04]  /*01a0*/  @!P0 LDG.E R12, desc[UR4][R8.64] ;  /* 0x00000004080c8981 */ /* 0x000ee8000c1e1900 */
[----:B------:R-:W4:Y:S01]  /*01b0*/  @!P0 LDG.E R14, desc[UR4][R2.64] ;  /* 0x00000004020e8981 */ /* 0x000f22000c1e1900 */
[----:B-1----:R-:W-:-:S04]  /*01c0*/  IMAD.WIDE R4, R13, 0x4, R10 ;  /* 0x000000040d047825 */ /* 0x002fc800078e020a */
[----:B--2---:R-:W-:-:S04]  /*01d0*/  FADD R15, R15, R0 ;  /* 0x000000000f0f7221 */ /* 0x004fc80000000000 */
[----:B---3--:R-:W-:-:S04]  /*01e0*/  FADD R15, R15, R12 ;  /* 0x0000000c0f0f7221 */ /* 0x008fc80000000000 */
[----:B----4-:R-:W-:Y:S01]  /*01f0*/  FADD R14, R15, R14 ;  /* 0x0000000e0f0e7221 */ /* 0x010fe20000000000 */
[----:B------:R-:W-:Y:S06]  /*0200*/  @P0 EXIT ;  /* 0x000000000000094d */ /* 0x000fec0003800000 */
[----:B------:R-:W-:-:S05]  /*0210*/  FMUL R3, R14, 0.25 ;  /* 0x3e8000000e037820 */ /* 0x000fca0000400000 */
[----:B------:R-:W-:Y:S01]  /*0220*/  STG.E desc[UR4][R4.64], R3 ;  /* 0x0000000304007986 */ /* 0x000fe2000c101904 */
[----:B------:R-:W-:Y:S05]  /*0230*/  EXIT ;  /* 0x000000000000794d */ /* 0x000fea0003800000 */
.L_x_0:
[----:B------:R-:W-:-:S00]  /*0240*/  BRA `(.L_x_0) ;  /* 0xfffffffc00fc7947 */ /* 0x000fc0000383ffff */
[----:B------:R-:W-:-:S00]  /*0250*/  NOP ;  /* 0x0000000000007918 */ /* 0x000fc00000000000 */
        /* <DEDUP_REMOVED lines=10> */
.L_x_1:


//--------------------- .nv.constant0.triton_poi_fused_mean_42 --------------------------
	.section	.nv.constant0.triton_poi_fused_mean_42,"a",@progbits
	.sectionflags	@""
	.align	4
.nv.constant0.triton_poi_fused_mean_42:
	.zero		548
